//
// Generated by NVIDIA NVVM Compiler
//
// Compiler Build ID: CL-36424714
// Cuda compilation tools, release 13.0, V13.0.88
// Based on NVVM 20.0.0
//

.version 9.0
.target sm_100
.address_size 64

	// .globl	_Z10minComparePiS_PbS_

.visible .entry _Z10minComparePiS_PbS_(
	.param .u64 .ptr .align 1 _Z10minComparePiS_PbS__param_0,
	.param .u64 .ptr .align 1 _Z10minComparePiS_PbS__param_1,
	.param .u64 .ptr .align 1 _Z10minComparePiS_PbS__param_2,
	.param .u64 .ptr .align 1 _Z10minComparePiS_PbS__param_3
)
{
	.reg .pred 	%p<5>;
	.reg .b16 	%rs<3>;
	.reg .b32 	%r<17>;
	.reg .b64 	%rd<17>;

	ld.param.u64 	%rd2, [_Z10minComparePiS_PbS__param_0];
	ld.param.u64 	%rd3, [_Z10minComparePiS_PbS__param_1];
	ld.param.u64 	%rd4, [_Z10minComparePiS_PbS__param_2];
	ld.param.u64 	%rd5, [_Z10minComparePiS_PbS__param_3];
	cvta.to.global.u64 	%rd1, %rd4;
	cvta.to.global.u64 	%rd6, %rd3;
	cvta.to.global.u64 	%rd7, %rd5;
	ld.global.u32 	%r6, [%rd7];
	ld.global.u32 	%r7, [%rd6];
	mov.u32 	%r8, %tid.x;
	mov.u32 	%r9, %ctaid.x;
	mov.u32 	%r10, %ntid.x;
	mad.lo.s32 	%r1, %r9, %r10, %r8;
	mov.u32 	%r11, %tid.y;
	mov.u32 	%r12, %ctaid.y;
	mov.u32 	%r13, %ntid.y;
	mad.lo.s32 	%r14, %r12, %r13, %r11;
	add.s32 	%r15, %r6, %r1;
	add.s32 	%r2, %r15, %r7;
	add.s32 	%r16, %r6, %r14;
	add.s32 	%r3, %r16, %r7;
	setp.eq.s32 	%p1, %r1, %r14;
	@%p1 bra 	$L__BB0_6;
	cvta.to.global.u64 	%rd8, %rd2;
	mul.wide.s32 	%rd9, %r2, 4;
	add.s64 	%rd10, %rd8, %rd9;
	ld.global.u32 	%r4, [%rd10];
	mul.wide.s32 	%rd11, %r3, 4;
	add.s64 	%rd12, %rd8, %rd11;
	ld.global.u32 	%r5, [%rd12];
	setp.lt.s32 	%p2, %r5, 2;
	@%p2 bra 	$L__BB0_6;
	setp.gt.s32 	%p3, %r4, 1;
	@%p3 bra 	$L__BB0_4;
	cvt.s64.s32 	%rd15, %r1;
	add.s64 	%rd16, %rd1, %rd15;
	mov.b16 	%rs2, 0;
	st.global.u8 	[%rd16], %rs2;
	bra.uni 	$L__BB0_6;
$L__BB0_4:
	setp.le.u32 	%p4, %r4, %r5;
	@%p4 bra 	$L__BB0_6;
	cvt.s64.s32 	%rd13, %r1;
	add.s64 	%rd14, %rd1, %rd13;
	mov.b16 	%rs1, 0;
	st.global.u8 	[%rd14], %rs1;
$L__BB0_6:
	ret;

}
	// .globl	_Z7cudaMinPiS_PbS_S_
.visible .entry _Z7cudaMinPiS_PbS_S_(
	.param .u64 .ptr .align 1 _Z7cudaMinPiS_PbS_S__param_0,
	.param .u64 .ptr .align 1 _Z7cudaMinPiS_PbS_S__param_1,
	.param .u64 .ptr .align 1 _Z7cudaMinPiS_PbS_S__param_2,
	.param .u64 .ptr .align 1 _Z7cudaMinPiS_PbS_S__param_3,
	.param .u64 .ptr .align 1 _Z7cudaMinPiS_PbS_S__param_4
)
{
	.reg .pred 	%p<2>;
	.reg .b16 	%rs<2>;
	.reg .b32 	%r<7>;
	.reg .b64 	%rd<15>;

	ld.param.u64 	%rd1, [_Z7cudaMinPiS_PbS_S__param_0];
	ld.param.u64 	%rd2, [_Z7cudaMinPiS_PbS_S__param_1];
	ld.param.u64 	%rd5, [_Z7cudaMinPiS_PbS_S__param_2];
	ld.param.u64 	%rd3, [_Z7cudaMinPiS_PbS_S__param_3];
	ld.param.u64 	%rd4, [_Z7cudaMinPiS_PbS_S__param_4];
	cvta.to.global.u64 	%rd6, %rd5;
	mov.u32 	%r1, %ctaid.x;
	cvt.u64.u32 	%rd7, %r1;
	add.s64 	%rd8, %rd6, %rd7;
	ld.global.u8 	%rs1, [%rd8];
	setp.eq.s16 	%p1, %rs1, 0;
	@%p1 bra 	$L__BB1_2;
	cvta.to.global.u64 	%rd9, %rd4;
	cvta.to.global.u64 	%rd10, %rd2;
	cvta.to.global.u64 	%rd11, %rd1;
	cvta.to.global.u64 	%rd12, %rd3;
	ld.global.u32 	%r2, [%rd9];
	add.s32 	%r3, %r2, %r1;
	ld.global.u32 	%r4, [%rd10];
	add.s32 	%r5, %r3, %r4;
	mul.wide.s32 	%rd13, %r5, 4;
	add.s64 	%rd14, %rd11, %rd13;
	ld.global.u32 	%r6, [%rd14];
	st.global.u32 	[%rd12], %r6;
$L__BB1_2:
	ret;

}
	// .globl	_Z10maxComparePiPb
.visible .entry _Z10maxComparePiPb(
	.param .u64 .ptr .align 1 _Z10maxComparePiPb_param_0,
	.param .u64 .ptr .align 1 _Z10maxComparePiPb_param_1
)
{
	.reg .pred 	%p<3>;
	.reg .b16 	%rs<2>;
	.reg .b32 	%r<11>;
	.reg .b64 	%rd<11>;

	ld.param.u64 	%rd1, [_Z10maxComparePiPb_param_0];
	ld.param.u64 	%rd2, [_Z10maxComparePiPb_param_1];
	mov.u32 	%r3, %tid.x;
	mov.u32 	%r4, %ctaid.x;
	mov.u32 	%r5, %ntid.x;
	mad.lo.s32 	%r1, %r4, %r5, %r3;
	mov.u32 	%r6, %tid.y;
	mov.u32 	%r7, %ctaid.y;
	mov.u32 	%r8, %ntid.y;
	mad.lo.s32 	%r2, %r7, %r8, %r6;
	setp.eq.s32 	%p1, %r1, %r2;
	@%p1 bra 	$L__BB2_3;
	cvta.to.global.u64 	%rd3, %rd1;
	mul.wide.s32 	%rd4, %r1, 4;
	add.s64 	%rd5, %rd3, %rd4;
	ld.global.u32 	%r9, [%rd5];
	mul.wide.u32 	%rd6, %r2, 4;
	add.s64 	%rd7, %rd3, %rd6;
	ld.global.u32 	%r10, [%rd7];
	setp.ge.s32 	%p2, %r9, %r10;
	@%p2 bra 	$L__BB2_3;
	cvt.s64.s32 	%rd8, %r1;
	cvta.to.global.u64 	%rd9, %rd2;
	add.s64 	%rd10, %rd9, %rd8;
	mov.b16 	%rs1, 0;
	st.global.u8 	[%rd10], %rs1;
$L__BB2_3:
	ret;

}
	// .globl	_Z7cudaMaxPiPbS_
.visible .entry _Z7cudaMaxPiPbS_(
	.param .u64 .ptr .align 1 _Z7cudaMaxPiPbS__param_0,
	.param .u64 .ptr .align 1 _Z7cudaMaxPiPbS__param_1,
	.param .u64 .ptr .align 1 _Z7cudaMaxPiPbS__param_2
)
{
	.reg .pred 	%p<2>;
	.reg .b16 	%rs<2>;
	.reg .b32 	%r<3>;
	.reg .b64 	%rd<11>;

	ld.param.u64 	%rd1, [_Z7cudaMaxPiPbS__param_0];
	ld.param.u64 	%rd3, [_Z7cudaMaxPiPbS__param_1];
	ld.param.u64 	%rd2, [_Z7cudaMaxPiPbS__param_2];
	cvta.to.global.u64 	%rd4, %rd3;
	mov.u32 	%r1, %ctaid.x;
	cvt.u64.u32 	%rd5, %r1;
	add.s64 	%rd6, %rd4, %rd5;
	ld.global.u8 	%rs1, [%rd6];
	setp.eq.s16 	%p1, %rs1, 0;
	@%p1 bra 	$L__BB3_2;
	cvta.to.global.u64 	%rd7, %rd1;
	cvta.to.global.u64 	%rd8, %rd2;
	mul.wide.u32 	%rd9, %r1, 4;
	add.s64 	%rd10, %rd7, %rd9;
	ld.global.u32 	%r2, [%rd10];
	st.global.u32 	[%rd8], %r2;
$L__BB3_2:
	ret;

}
	// .globl	_Z12cudaBoolFillPbi
.visible .entry _Z12cudaBoolFillPbi(
	.param .u64 .ptr .align 1 _Z12cudaBoolFillPbi_param_0,
	.param .u32 _Z12cudaBoolFillPbi_param_1
)
{
	.reg .pred 	%p<2>;
	.reg .b16 	%rs<2>;
	.reg .b32 	%r<6>;
	.reg .b64 	%rd<5>;

	ld.param.u64 	%rd1, [_Z12cudaBoolFillPbi_param_0];
	ld.param.u32 	%r2, [_Z12cudaBoolFillPbi_param_1];
	mov.u32 	%r3, %tid.x;
	mov.u32 	%r4, %ctaid.x;
	mov.u32 	%r5, %ntid.x;
	mad.lo.s32 	%r1, %r4, %r5, %r3;
	setp.ge.s32 	%p1, %r1, %r2;
	@%p1 bra 	$L__BB4_2;
	cvta.to.global.u64 	%rd2, %rd1;
	cvt.s64.s32 	%rd3, %r1;
	add.s64 	%rd4, %rd2, %rd3;
	mov.b16 	%rs1, 1;
	st.global.u8 	[%rd4], %rs1;
$L__BB4_2:
	ret;

}
	// .globl	_Z10fillColumnPiS_S_S_
.visible .entry _Z10fillColumnPiS_S_S_(
	.param .u64 .ptr .align 1 _Z10fillColumnPiS_S_S__param_0,
	.param .u64 .ptr .align 1 _Z10fillColumnPiS_S_S__param_1,
	.param .u64 .ptr .align 1 _Z10fillColumnPiS_S_S__param_2,
	.param .u64 .ptr .align 1 _Z10fillColumnPiS_S_S__param_3
)
{
	.reg .pred 	%p<4>;
	.reg .b32 	%r<20>;
	.reg .b64 	%rd<17>;

	ld.param.u64 	%rd2, [_Z10fillColumnPiS_S_S__param_0];
	ld.param.u64 	%rd3, [_Z10fillColumnPiS_S_S__param_1];
	ld.param.u64 	%rd4, [_Z10fillColumnPiS_S_S__param_2];
	ld.param.u64 	%rd5, [_Z10fillColumnPiS_S_S__param_3];
	cvta.to.global.u64 	%rd1, %rd3;
	cvta.to.global.u64 	%rd6, %rd5;
	cvta.to.global.u64 	%rd7, %rd4;
	mov.u32 	%r8, %tid.x;
	mov.u32 	%r9, %ctaid.x;
	mov.u32 	%r10, %ntid.x;
	mad.lo.s32 	%r1, %r9, %r10, %r8;
	ld.global.u32 	%r2, [%rd7];
	ld.global.u32 	%r3, [%rd6];
	setp.eq.s32 	%p1, %r1, %r2;
	mov.b32 	%r19, 1;
	@%p1 bra 	$L__BB5_3;
	cvta.to.global.u64 	%rd8, %rd2;
	not.b32 	%r12, %r1;
	add.s32 	%r4, %r2, %r12;
	mul.wide.s32 	%rd9, %r4, 4;
	add.s64 	%rd10, %rd8, %rd9;
	ld.global.u32 	%r13, [%rd10];
	mul.wide.s32 	%rd11, %r2, 4;
	add.s64 	%rd12, %rd8, %rd11;
	ld.global.u32 	%r14, [%rd12];
	setp.ne.s32 	%p2, %r13, %r14;
	@%p2 bra 	$L__BB5_3;
	mad.lo.s32 	%r15, %r3, %r1, %r4;
	mul.wide.s32 	%rd13, %r15, 4;
	add.s64 	%rd14, %rd1, %rd13;
	ld.global.u32 	%r16, [%rd14];
	setp.eq.s32 	%p3, %r16, 0;
	add.s32 	%r17, %r16, 1;
	selp.b32 	%r19, 2, %r17, %p3;
$L__BB5_3:
	mad.lo.s32 	%r18, %r3, %r1, %r2;
	mul.wide.s32 	%rd15, %r18, 4;
	add.s64 	%rd16, %rd1, %rd15;
	st.global.u32 	[%rd16], %r19;
	ret;

}


// ===== COMPILED SASS (sm_100) =====

	.target	sm_100

	.elftype	@"ET_EXEC"


//--------------------- .note.nv.tkinfo           --------------------------
	.section	.note.nv.tkinfo,"",@"SHT_NOTE"
	.sectionflags	@"SHF_NOTE_NV_TKINFO"
	.tkinfo
        /*0018*/ 	.word	0x00000002
        /*0030*/ 	.string	""
        /*0030*/ 	.string	"ptxas"
        /*0030*/ 	.string	"Cuda compilation tools, release 13.0, V13.0.88"
        /*0030*/ 	.string	"Build cuda_13.0.r13.0/compiler.36424714_0"
        /*0030*/ 	.string	"-arch sm_100 -m 64 "



//--------------------- .note.nv.cuinfo           --------------------------
	.section	.note.nv.cuinfo,"",@"SHT_NOTE"
	.sectionflags	@"SHF_NOTE_NV_CUINFO"
        /*0018*/ 	.short	0x0002
        /*001a*/ 	.short	0x0064
        /*001c*/ 	.short	0x0082
	.zero		2


//--------------------- .nv.info                  --------------------------
	.section	.nv.info,"",@"SHT_CUDA_INFO"
	.align	4


	//----- nvinfo : EIATTR_REGCOUNT
	.align		4
        /*0000*/ 	.byte	0x04, 0x2f
        /*0002*/ 	.short	(.L_1 - .L_0)
	.align		4
.L_0:
        /*0004*/ 	.word	index@(_Z10minComparePiS_PbS_)
        /*0008*/ 	.word	0x0000000e


	//----- nvinfo : EIATTR_FRAME_SIZE
	.align		4
.L_1:
        /*000c*/ 	.byte	0x04, 0x11
        /*000e*/ 	.short	(.L_3 - .L_2)
	.align		4
.L_2:
        /*0010*/ 	.word	index@(_Z10minComparePiS_PbS_)
        /*0014*/ 	.word	0x00000000


	//----- nvinfo : EIATTR_REGCOUNT
	.align		4
.L_3:
        /*0018*/ 	.byte	0x04, 0x2f
        /*001a*/ 	.short	(.L_5 - .L_4)
	.align		4
.L_4:
        /*001c*/ 	.word	index@(_Z7cudaMinPiS_PbS_S_)
        /*0020*/ 	.word	0x0000000c


	//----- nvinfo : EIATTR_FRAME_SIZE
	.align		4
.L_5:
        /*0024*/ 	.byte	0x04, 0x11
        /*0026*/ 	.short	(.L_7 - .L_6)
	.align		4
.L_6:
        /*0028*/ 	.word	index@(_Z7cudaMinPiS_PbS_S_)
        /*002c*/ 	.word	0x00000000


	//----- nvinfo : EIATTR_REGCOUNT
	.align		4
.L_7:
        /*0030*/ 	.byte	0x04, 0x2f
        /*0032*/ 	.short	(.L_9 - .L_8)
	.align		4
.L_8:
        /*0034*/ 	.word	index@(_Z10maxComparePiPb)
        /*0038*/ 	.word	0x0000000a


	//----- nvinfo : EIATTR_FRAME_SIZE
	.align		4
.L_9:
        /*003c*/ 	.byte	0x04, 0x11
        /*003e*/ 	.short	(.L_11 - .L_10)
	.align		4
.L_10:
        /*0040*/ 	.word	index@(_Z10maxComparePiPb)
        /*0044*/ 	.word	0x00000000


	//----- nvinfo : EIATTR_REGCOUNT
	.align		4
.L_11:
        /*0048*/ 	.byte	0x04, 0x2f
        /*004a*/ 	.short	(.L_13 - .L_12)
	.align		4
.L_12:
        /*004c*/ 	.word	index@(_Z7cudaMaxPiPbS_)
        /*0050*/ 	.word	0x00000008


	//----- nvinfo : EIATTR_FRAME_SIZE
	.align		4
.L_13:
        /*0054*/ 	.byte	0x04, 0x11
        /*0056*/ 	.short	(.L_15 - .L_14)
	.align		4
.L_14:
        /*0058*/ 	.word	index@(_Z7cudaMaxPiPbS_)
        /*005c*/ 	.word	0x00000000


	//----- nvinfo : EIATTR_REGCOUNT
	.align		4
.L_15:
        /*0060*/ 	.byte	0x04, 0x2f
        /*0062*/ 	.short	(.L_17 - .L_16)
	.align		4
.L_16:
        /*0064*/ 	.word	index@(_Z12cudaBoolFillPbi)
        /*0068*/ 	.word	0x00000007


	//----- nvinfo : EIATTR_FRAME_SIZE
	.align		4
.L_17:
        /*006c*/ 	.byte	0x04, 0x11
        /*006e*/ 	.short	(.L_19 - .L_18)
	.align		4
.L_18:
        /*0070*/ 	.word	index@(_Z12cudaBoolFillPbi)
        /*0074*/ 	.word	0x00000000


	//----- nvinfo : EIATTR_REGCOUNT
	.align		4
.L_19:
        /*0078*/ 	.byte	0x04, 0x2f
        /*007a*/ 	.short	(.L_21 - .L_20)
	.align		4
.L_20:
        /*007c*/ 	.word	index@(_Z10fillColumnPiS_S_S_)
        /*0080*/ 	.word	0x00000012


	//----- nvinfo : EIATTR_FRAME_SIZE
	.align		4
.L_21:
        /*0084*/ 	.byte	0x04, 0x11
        /*0086*/ 	.short	(.L_23 - .L_22)
	.align		4
.L_22:
        /*0088*/ 	.word	index@(_Z10fillColumnPiS_S_S_)
        /*008c*/ 	.word	0x00000000


	//----- nvinfo : EIATTR_MIN_STACK_SIZE
	.align		4
.L_23:
        /*0090*/ 	.byte	0x04, 0x12
        /*0092*/ 	.short	(.L_25 - .L_24)
	.align		4
.L_24:
        /*0094*/ 	.word	index@(_Z10fillColumnPiS_S_S_)
        /*0098*/ 	.word	0x00000000


	//----- nvinfo : EIATTR_MIN_STACK_SIZE
	.align		4
.L_25:
        /*009c*/ 	.byte	0x04, 0x12
        /*009e*/ 	.short	(.L_27 - .L_26)
	.align		4
.L_26:
        /*00a0*/ 	.word	index@(_Z12cudaBoolFillPbi)
        /*00a4*/ 	.word	0x00000000


	//----- nvinfo : EIATTR_MIN_STACK_SIZE
	.align		4
.L_27:
        /*00a8*/ 	.byte	0x04, 0x12
        /*00aa*/ 	.short	(.L_29 - .L_28)
	.align		4
.L_28:
        /*00ac*/ 	.word	index@(_Z7cudaMaxPiPbS_)
        /*00b0*/ 	.word	0x00000000


	//----- nvinfo : EIATTR_MIN_STACK_SIZE
	.align		4
.L_29:
        /*00b4*/ 	.byte	0x04, 0x12
        /*00b6*/ 	.short	(.L_31 - .L_30)
	.align		4
.L_30:
        /*00b8*/ 	.word	index@(_Z10maxComparePiPb)
        /*00bc*/ 	.word	0x00000000


	//----- nvinfo : EIATTR_MIN_STACK_SIZE
	.align		4
.L_31:
        /*00c0*/ 	.byte	0x04, 0x12
        /*00c2*/ 	.short	(.L_33 - .L_32)
	.align		4
.L_32:
        /*00c4*/ 	.word	index@(_Z7cudaMinPiS_PbS_S_)
        /*00c8*/ 	.word	0x00000000


	//----- nvinfo : EIATTR_MIN_STACK_SIZE
	.align		4
.L_33:
        /*00cc*/ 	.byte	0x04, 0x12
        /*00ce*/ 	.short	(.L_35 - .L_34)
	.align		4
.L_34:
        /*00d0*/ 	.word	index@(_Z10minComparePiS_PbS_)
        /*00d4*/ 	.word	0x00000000
.L_35:


//--------------------- .nv.compat                --------------------------
	.section	.nv.compat,"",@"SHT_CUDA_COMPAT_INFO"
	.align	4
        /*0000*/ 	.byte	0x02, 0x09, 0x00, 0x00, 0x02, 0x02, 0x01, 0x00, 0x02, 0x05, 0x05, 0x00, 0x03, 0x07, 0x01, 0x01
        /*0010*/ 	.byte	0x02, 0x03, 0x00, 0x00, 0x02, 0x06, 0x01, 0x00, 0x04, 0x0b, 0x08, 0x00, 0x09, 0x00, 0x00, 0x00
        /*0020*/ 	.byte	0x00, 0x00, 0x00, 0x00


//--------------------- .nv.info._Z10fillColumnPiS_S_S_ --------------------------
	.section	.nv.info._Z10fillColumnPiS_S_S_,"",@"SHT_CUDA_INFO"
	.sectionflags	@""
	.align	4


	//----- nvinfo : EIATTR_CUDA_API_VERSION
	.align		4
        /*0000*/ 	.byte	0x04, 0x37
        /*0002*/ 	.short	(.L_37 - .L_36)
.L_36:
        /*0004*/ 	.word	0x00000082


	//----- nvinfo : EIATTR_KPARAM_INFO
	.align		4
.L_37:
        /*0008*/ 	.byte	0x04, 0x17
        /*000a*/ 	.short	(.L_39 - .L_38)
.L_38:
        /*000c*/ 	.word	0x00000000
        /*0010*/ 	.short	0x0003
        /*0012*/ 	.short	0x0018
        /*0014*/ 	.byte	0x00, 0xf5, 0x21, 0x00


	//----- nvinfo : EIATTR_KPARAM_INFO
	.align		4
.L_39:
        /*0018*/ 	.byte	0x04, 0x17
        /*001a*/ 	.short	(.L_41 - .L_40)
.L_40:
        /*001c*/ 	.word	0x00000000
        /*0020*/ 	.short	0x0002
        /*0022*/ 	.short	0x0010
        /*0024*/ 	.byte	0x00, 0xf5, 0x21, 0x00


	//----- nvinfo : EIATTR_KPARAM_INFO
	.align		4
.L_41:
        /*0028*/ 	.byte	0x04, 0x17
        /*002a*/ 	.short	(.L_43 - .L_42)
.L_42:
        /*002c*/ 	.word	0x00000000
        /*0030*/ 	.short	0x0001
        /*0032*/ 	.short	0x0008
        /*0034*/ 	.byte	0x00, 0xf5, 0x21, 0x00


	//----- nvinfo : EIATTR_KPARAM_INFO
	.align		4
.L_43:
        /*0038*/ 	.byte	0x04, 0x17
        /*003a*/ 	.short	(.L_45 - .L_44)
.L_44:
        /*003c*/ 	.word	0x00000000
        /*0040*/ 	.short	0x0000
        /*0042*/ 	.short	0x0000
        /*0044*/ 	.byte	0x00, 0xf5, 0x21, 0x00


	//----- nvinfo : EIATTR_SPARSE_MMA_MASK
	.align		4
.L_45:
        /*0048*/ 	.byte	0x03, 0x50
        /*004a*/ 	.short	0x0000


	//----- nvinfo : EIATTR_MAXREG_COUNT
	.align		4
        /*004c*/ 	.byte	0x03, 0x1b
        /*004e*/ 	.short	0x00ff


	//----- nvinfo : EIATTR_MERCURY_ISA_VERSION
	.align		4
        /*0050*/ 	.byte	0x03, 0x5f
        /*0052*/ 	.short	0x0101


	//----- nvinfo : EIATTR_VRC_CTA_INIT_COUNT
	.align		4
        /*0054*/ 	.byte	0x02, 0x4a
	.zero		1
	.zero		1


	//----- nvinfo : EIATTR_EXIT_INSTR_OFFSETS
	.align		4
        /*0058*/ 	.byte	0x04, 0x1c
        /*005a*/ 	.short	(.L_47 - .L_46)


	//   ....[0]....
.L_46:
        /*005c*/ 	.word	0x00000230


	//----- nvinfo : EIATTR_CRS_STACK_SIZE
	.align		4
.L_47:
        /*0060*/ 	.byte	0x04, 0x1e
        /*0062*/ 	.short	(.L_49 - .L_48)
.L_48:
        /*0064*/ 	.word	0x00000000


	//----- nvinfo : EIATTR_CBANK_PARAM_SIZE
	.align		4
.L_49:
        /*0068*/ 	.byte	0x03, 0x19
        /*006a*/ 	.short	0x0020


	//----- nvinfo : EIATTR_PARAM_CBANK
	.align		4
        /*006c*/ 	.byte	0x04, 0x0a
        /*006e*/ 	.short	(.L_51 - .L_50)
	.align		4
.L_50:
        /*0070*/ 	.word	index@(.nv.constant0._Z10fillColumnPiS_S_S_)
        /*0074*/ 	.short	0x0380
        /*0076*/ 	.short	0x0020


	//----- nvinfo : EIATTR_SW_WAR
	.align		4
.L_51:
        /*0078*/ 	.byte	0x04, 0x36
        /*007a*/ 	.short	(.L_53 - .L_52)
.L_52:
        /*007c*/ 	.word	0x00000008
.L_53:


//--------------------- .nv.info._Z12cudaBoolFillPbi --------------------------
	.section	.nv.info._Z12cudaBoolFillPbi,"",@"SHT_CUDA_INFO"
	.sectionflags	@""
	.align	4


	//----- nvinfo : EIATTR_CUDA_API_VERSION
	.align		4
        /*0000*/ 	.byte	0x04, 0x37
        /*0002*/ 	.short	(.L_55 - .L_54)
.L_54:
        /*0004*/ 	.word	0x00000082


	//----- nvinfo : EIATTR_KPARAM_INFO
	.align		4
.L_55:
        /*0008*/ 	.byte	0x04, 0x17
        /*000a*/ 	.short	(.L_57 - .L_56)
.L_56:
        /*000c*/ 	.word	0x00000000
        /*0010*/ 	.short	0x0001
        /*0012*/ 	.short	0x0008
        /*0014*/ 	.byte	0x00, 0xf0, 0x11, 0x00


	//----- nvinfo : EIATTR_KPARAM_INFO
	.align		4
.L_57:
        /*0018*/ 	.byte	0x04, 0x17
        /*001a*/ 	.short	(.L_59 - .L_58)
.L_58:
        /*001c*/ 	.word	0x00000000
        /*0020*/ 	.short	0x0000
        /*0022*/ 	.short	0x0000
        /*0024*/ 	.byte	0x00, 0xf5, 0x21, 0x00


	//----- nvinfo : EIATTR_SPARSE_MMA_MASK
	.align		4
.L_59:
        /*0028*/ 	.byte	0x03, 0x50
        /*002a*/ 	.short	0x0000


	//----- nvinfo : EIATTR_MAXREG_COUNT
	.align		4
        /*002c*/ 	.byte	0x03, 0x1b
        /*002e*/ 	.short	0x00ff


	//----- nvinfo : EIATTR_MERCURY_ISA_VERSION
	.align		4
        /*0030*/ 	.byte	0x03, 0x5f
        /*0032*/ 	.short	0x0101


	//----- nvinfo : EIATTR_VRC_CTA_INIT_COUNT
	.align		4
        /*0034*/ 	.byte	0x02, 0x4a
	.zero		1
	.zero		1


	//----- nvinfo : EIATTR_EXIT_INSTR_OFFSETS
	.align		4
        /*0038*/ 	.byte	0x04, 0x1c
        /*003a*/ 	.short	(.L_61 - .L_60)


	//   ....[0]....
.L_60:
        /*003c*/ 	.word	0x00000070


	//   ....[1]....
        /*0040*/ 	.word	0x000000f0


	//----- nvinfo : EIATTR_CBANK_PARAM_SIZE
	.align		4
.L_61:
        /*0044*/ 	.byte	0x03, 0x19
        /*0046*/ 	.short	0x000c


	//----- nvinfo : EIATTR_PARAM_CBANK
	.align		4
        /*0048*/ 	.byte	0x04, 0x0a
        /*004a*/ 	.short	(.L_63 - .L_62)
	.align		4
.L_62:
        /*004c*/ 	.word	index@(.nv.constant0._Z12cudaBoolFillPbi)
        /*0050*/ 	.short	0x0380
        /*0052*/ 	.short	0x000c


	//----- nvinfo : EIATTR_SW_WAR
	.align		4
.L_63:
        /*0054*/ 	.byte	0x04, 0x36
        /*0056*/ 	.short	(.L_65 - .L_64)
.L_64:
        /*0058*/ 	.word	0x00000008
.L_65:


//--------------------- .nv.info._Z7cudaMaxPiPbS_ --------------------------
	.section	.nv.info._Z7cudaMaxPiPbS_,"",@"SHT_CUDA_INFO"
	.sectionflags	@""
	.align	4


	//----- nvinfo : EIATTR_CUDA_API_VERSION
	.align		4
        /*0000*/ 	.byte	0x04, 0x37
        /*0002*/ 	.short	(.L_67 - .L_66)
.L_66:
        /*0004*/ 	.word	0x00000082


	//----- nvinfo : EIATTR_KPARAM_INFO
	.align		4
.L_67:
        /*0008*/ 	.byte	0x04, 0x17
        /*000a*/ 	.short	(.L_69 - .L_68)
.L_68:
        /*000c*/ 	.word	0x00000000
        /*0010*/ 	.short	0x0002
        /*0012*/ 	.short	0x0010
        /*0014*/ 	.byte	0x00, 0xf5, 0x21, 0x00


	//----- nvinfo : EIATTR_KPARAM_INFO
	.align		4
.L_69:
        /*0018*/ 	.byte	0x04, 0x17
        /*001a*/ 	.short	(.L_71 - .L_70)
.L_70:
        /*001c*/ 	.word	0x00000000
        /*0020*/ 	.short	0x0001
        /*0022*/ 	.short	0x0008
        /*0024*/ 	.byte	0x00, 0xf5, 0x21, 0x00


	//----- nvinfo : EIATTR_KPARAM_INFO
	.align		4
.L_71:
        /*0028*/ 	.byte	0x04, 0x17
        /*002a*/ 	.short	(.L_73 - .L_72)
.L_72:
        /*002c*/ 	.word	0x00000000
        /*0030*/ 	.short	0x0000
        /*0032*/ 	.short	0x0000
        /*0034*/ 	.byte	0x00, 0xf5, 0x21, 0x00


	//----- nvinfo : EIATTR_SPARSE_MMA_MASK
	.align		4
.L_73:
        /*0038*/ 	.byte	0x03, 0x50
        /*003a*/ 	.short	0x0000


	//----- nvinfo : EIATTR_MAXREG_COUNT
	.align		4
        /*003c*/ 	.byte	0x03, 0x1b
        /*003e*/ 	.short	0x00ff


	//----- nvinfo : EIATTR_MERCURY_ISA_VERSION
	.align		4
        /*0040*/ 	.byte	0x03, 0x5f
        /*0042*/ 	.short	0x0101


	//----- nvinfo : EIATTR_VRC_CTA_INIT_COUNT
	.align		4
        /*0044*/ 	.byte	0x02, 0x4a
	.zero		1
	.zero		1


	//----- nvinfo : EIATTR_EXIT_INSTR_OFFSETS
	.align		4
        /*0048*/ 	.byte	0x04, 0x1c
        /*004a*/ 	.short	(.L_75 - .L_74)


	//   ....[0]....
.L_74:
        /*004c*/ 	.word	0x00000080


	//   ....[1]....
        /*0050*/ 	.word	0x000000e0


	//----- nvinfo : EIATTR_CBANK_PARAM_SIZE
	.align		4
.L_75:
        /*0054*/ 	.byte	0x03, 0x19
        /*0056*/ 	.short	0x0018


	//----- nvinfo : EIATTR_PARAM_CBANK
	.align		4
        /*0058*/ 	.byte	0x04, 0x0a
        /*005a*/ 	.short	(.L_77 - .L_76)
	.align		4
.L_76:
        /*005c*/ 	.word	index@(.nv.constant0._Z7cudaMaxPiPbS_)
        /*0060*/ 	.short	0x0380
        /*0062*/ 	.short	0x0018


	//----- nvinfo : EIATTR_SW_WAR
	.align		4
.L_77:
        /*0064*/ 	.byte	0x04, 0x36
        /*0066*/ 	.short	(.L_79 - .L_78)
.L_78:
        /*0068*/ 	.word	0x00000008
.L_79:


//--------------------- .nv.info._Z10maxComparePiPb --------------------------
	.section	.nv.info._Z10maxComparePiPb,"",@"SHT_CUDA_INFO"
	.sectionflags	@""
	.align	4


	//----- nvinfo : EIATTR_CUDA_API_VERSION
	.align		4
        /*0000*/ 	.byte	0x04, 0x37
        /*0002*/ 	.short	(.L_81 - .L_80)
.L_80:
        /*0004*/ 	.word	0x00000082


	//----- nvinfo : EIATTR_KPARAM_INFO
	.align		4
.L_81:
        /*0008*/ 	.byte	0x04, 0x17
        /*000a*/ 	.short	(.L_83 - .L_82)
.L_82:
        /*000c*/ 	.word	0x00000000
        /*0010*/ 	.short	0x0001
        /*0012*/ 	.short	0x0008
        /*0014*/ 	.byte	0x00, 0xf5, 0x21, 0x00


	//----- nvinfo : EIATTR_KPARAM_INFO
	.align		4
.L_83:
        /*0018*/ 	.byte	0x04, 0x17
        /*001a*/ 	.short	(.L_85 - .L_84)
.L_84:
        /*001c*/ 	.word	0x00000000
        /*0020*/ 	.short	0x0000
        /*0022*/ 	.short	0x0000
        /*0024*/ 	.byte	0x00, 0xf5, 0x21, 0x00


	//----- nvinfo : EIATTR_SPARSE_MMA_MASK
	.align		4
.L_85:
        /*0028*/ 	.byte	0x03, 0x50
        /*002a*/ 	.short	0x0000


	//----- nvinfo : EIATTR_MAXREG_COUNT
	.align		4
        /*002c*/ 	.byte	0x03, 0x1b
        /*002e*/ 	.short	0x00ff


	//----- nvinfo : EIATTR_MERCURY_ISA_VERSION
	.align		4
        /*0030*/ 	.byte	0x03, 0x5f
        /*0032*/ 	.short	0x0101


	//----- nvinfo : EIATTR_VRC_CTA_INIT_COUNT
	.align		4
        /*0034*/ 	.byte	0x02, 0x4a
	.zero		1
	.zero		1


	//----- nvinfo : EIATTR_EXIT_INSTR_OFFSETS
	.align		4
        /*0038*/ 	.byte	0x04, 0x1c
        /*003a*/ 	.short	(.L_87 - .L_86)


	//   ....[0]....
.L_86:
        /*003c*/ 	.word	0x000000a0


	//   ....[1]....
        /*0040*/ 	.word	0x00000120


	//   ....[2]....
        /*0044*/ 	.word	0x00000170


	//----- nvinfo : EIATTR_CBANK_PARAM_SIZE
	.align		4
.L_87:
        /*0048*/ 	.byte	0x03, 0x19
        /*004a*/ 	.short	0x0010


	//----- nvinfo : EIATTR_PARAM_CBANK
	.align		4
        /*004c*/ 	.byte	0x04, 0x0a
        /*004e*/ 	.short	(.L_89 - .L_88)
	.align		4
.L_88:
        /*0050*/ 	.word	index@(.nv.constant0._Z10maxComparePiPb)
        /*0054*/ 	.short	0x0380
        /*0056*/ 	.short	0x0010


	//----- nvinfo : EIATTR_SW_WAR
	.align		4
.L_89:
        /*0058*/ 	.byte	0x04, 0x36
        /*005a*/ 	.short	(.L_91 - .L_90)
.L_90:
        /*005c*/ 	.word	0x00000008
.L_91:


//--------------------- .nv.info._Z7cudaMinPiS_PbS_S_ --------------------------
	.section	.nv.info._Z7cudaMinPiS_PbS_S_,"",@"SHT_CUDA_INFO"
	.sectionflags	@""
	.align	4


	//----- nvinfo : EIATTR_CUDA_API_VERSION
	.align		4
        /*0000*/ 	.byte	0x04, 0x37
        /*0002*/ 	.short	(.L_93 - .L_92)
.L_92:
        /*0004*/ 	.word	0x00000082


	//----- nvinfo : EIATTR_KPARAM_INFO
	.align		4
.L_93:
        /*0008*/ 	.byte	0x04, 0x17
        /*000a*/ 	.short	(.L_95 - .L_94)
.L_94:
        /*000c*/ 	.word	0x00000000
        /*0010*/ 	.short	0x0004
        /*0012*/ 	.short	0x0020
        /*0014*/ 	.byte	0x00, 0xf5, 0x21, 0x00


	//----- nvinfo : EIATTR_KPARAM_INFO
	.align		4
.L_95:
        /*0018*/ 	.byte	0x04, 0x17
        /*001a*/ 	.short	(.L_97 - .L_96)
.L_96:
        /*001c*/ 	.word	0x00000000
        /*0020*/ 	.short	0x0003
        /*0022*/ 	.short	0x0018
        /*0024*/ 	.byte	0x00, 0xf5, 0x21, 0x00


	//----- nvinfo : EIATTR_KPARAM_INFO
	.align		4
.L_97:
        /*0028*/ 	.byte	0x04, 0x17
        /*002a*/ 	.short	(.L_99 - .L_98)
.L_98:
        /*002c*/ 	.word	0x00000000
        /*0030*/ 	.short	0x0002
        /*0032*/ 	.short	0x0010
        /*0034*/ 	.byte	0x00, 0xf5, 0x21, 0x00


	//----- nvinfo : EIATTR_KPARAM_INFO
	.align		4
.L_99:
        /*0038*/ 	.byte	0x04, 0x17
        /*003a*/ 	.short	(.L_101 - .L_100)
.L_100:
        /*003c*/ 	.word	0x00000000
        /*0040*/ 	.short	0x0001
        /*0042*/ 	.short	0x0008
        /*0044*/ 	.byte	0x00, 0xf5, 0x21, 0x00


	//----- nvinfo : EIATTR_KPARAM_INFO
	.align		4
.L_101:
        /*0048*/ 	.byte	0x04, 0x17
        /*004a*/ 	.short	(.L_103 - .L_102)
.L_102:
        /*004c*/ 	.word	0x00000000
        /*0050*/ 	.short	0x0000
        /*0052*/ 	.short	0x0000
        /*0054*/ 	.byte	0x00, 0xf5, 0x21, 0x00


	//----- nvinfo : EIATTR_SPARSE_MMA_MASK
	.align		4
.L_103:
        /*0058*/ 	.byte	0x03, 0x50
        /*005a*/ 	.short	0x0000


	//----- nvinfo : EIATTR_MAXREG_COUNT
	.align		4
        /*005c*/ 	.byte	0x03, 0x1b
        /*005e*/ 	.short	0x00ff


	//----- nvinfo : EIATTR_MERCURY_ISA_VERSION
	.align		4
        /*0060*/ 	.byte	0x03, 0x5f
        /*0062*/ 	.short	0x0101


	//----- nvinfo : EIATTR_VRC_CTA_INIT_COUNT
	.align		4
        /*0064*/ 	.byte	0x02, 0x4a
	.zero		1
	.zero		1


	//----- nvinfo : EIATTR_EXIT_INSTR_OFFSETS
	.align		4
        /*0068*/ 	.byte	0x04, 0x1c
        /*006a*/ 	.short	(.L_105 - .L_104)


	//   ....[0]....
.L_104:
        /*006c*/ 	.word	0x000000a0


	//   ....[1]....
        /*0070*/ 	.word	0x00000150


	//----- nvinfo : EIATTR_CBANK_PARAM_SIZE
	.align		4
.L_105:
        /*0074*/ 	.byte	0x03, 0x19
        /*0076*/ 	.short	0x0028


	//----- nvinfo : EIATTR_PARAM_CBANK
	.align		4
        /*0078*/ 	.byte	0x04, 0x0a
        /*007a*/ 	.short	(.L_107 - .L_106)
	.align		4
.L_106:
        /*007c*/ 	.word	index@(.nv.constant0._Z7cudaMinPiS_PbS_S_)
        /*0080*/ 	.short	0x0380
        /*0082*/ 	.short	0x0028


	//----- nvinfo : EIATTR_SW_WAR
	.align		4
.L_107:
        /*0084*/ 	.byte	0x04, 0x36
        /*0086*/ 	.short	(.L_109 - .L_108)
.L_108:
        /*0088*/ 	.word	0x00000008
.L_109:


//--------------------- .nv.info._Z10minComparePiS_PbS_ --------------------------
	.section	.nv.info._Z10minComparePiS_PbS_,"",@"SHT_CUDA_INFO"
	.sectionflags	@""
	.align	4


	//----- nvinfo : EIATTR_CUDA_API_VERSION
	.align		4
        /*0000*/ 	.byte	0x04, 0x37
        /*0002*/ 	.short	(.L_111 - .L_110)
.L_110:
        /*0004*/ 	.word	0x00000082


	//----- nvinfo : EIATTR_KPARAM_INFO
	.align		4
.L_111:
        /*0008*/ 	.byte	0x04, 0x17
        /*000a*/ 	.short	(.L_113 - .L_112)
.L_112:
        /*000c*/ 	.word	0x00000000
        /*0010*/ 	.short	0x0003
        /*0012*/ 	.short	0x0018
        /*0014*/ 	.byte	0x00, 0xf5, 0x21, 0x00


	//----- nvinfo : EIATTR_KPARAM_INFO
	.align		4
.L_113:
        /*0018*/ 	.byte	0x04, 0x17
        /*001a*/ 	.short	(.L_115 - .L_114)
.L_114:
        /*001c*/ 	.word	0x00000000
        /*0020*/ 	.short	0x0002
        /*0022*/ 	.short	0x0010
        /*0024*/ 	.byte	0x00, 0xf5, 0x21, 0x00


	//----- nvinfo : EIATTR_KPARAM_INFO
	.align		4
.L_115:
        /*0028*/ 	.byte	0x04, 0x17
        /*002a*/ 	.short	(.L_117 - .L_116)
.L_116:
        /*002c*/ 	.word	0x00000000
        /*0030*/ 	.short	0x0001
        /*0032*/ 	.short	0x0008
        /*0034*/ 	.byte	0x00, 0xf5, 0x21, 0x00


	//----- nvinfo : EIATTR_KPARAM_INFO
	.align		4
.L_117:
        /*0038*/ 	.byte	0x04, 0x17
        /*003a*/ 	.short	(.L_119 - .L_118)
.L_118:
        /*003c*/ 	.word	0x00000000
        /*0040*/ 	.short	0x0000
        /*0042*/ 	.short	0x0000
        /*0044*/ 	.byte	0x00, 0xf5, 0x21, 0x00


	//----- nvinfo : EIATTR_SPARSE_MMA_MASK
	.align		4
.L_119:
        /*0048*/ 	.byte	0x03, 0x50
        /*004a*/ 	.short	0x0000


	//----- nvinfo : EIATTR_MAXREG_COUNT
	.align		4
        /*004c*/ 	.byte	0x03, 0x1b
        /*004e*/ 	.short	0x00ff


	//----- nvinfo : EIATTR_MERCURY_ISA_VERSION
	.align		4
        /*0050*/ 	.byte	0x03, 0x5f
        /*0052*/ 	.short	0x0101


	//----- nvinfo : EIATTR_VRC_CTA_INIT_COUNT
	.align		4
        /*0054*/ 	.byte	0x02, 0x4a
	.zero		1
	.zero		1


	//----- nvinfo : EIATTR_EXIT_INSTR_OFFSETS
	.align		4
        /*0058*/ 	.byte	0x04, 0x1c
        /*005a*/ 	.short	(.L_121 - .L_120)


	//   ....[0]....
.L_120:
        /*005c*/ 	.word	0x000000f0


	//   ....[1]....
        /*0060*/ 	.word	0x00000170


	//   ....[2]....
        /*0064*/ 	.word	0x000001e0


	//   ....[3]....
        /*0068*/ 	.word	0x00000200


	//   ....[4]....
        /*006c*/ 	.word	0x00000250


	//----- nvinfo : EIATTR_CBANK_PARAM_SIZE
	.align		4
.L_121:
        /*0070*/ 	.byte	0x03, 0x19
        /*0072*/ 	.short	0x0020


	//----- nvinfo : EIATTR_PARAM_CBANK
	.align		4
        /*0074*/ 	.byte	0x04, 0x0a
        /*0076*/ 	.short	(.L_123 - .L_122)
	.align		4
.L_122:
        /*0078*/ 	.word	index@(.nv.constant0._Z10minComparePiS_PbS_)
        /*007c*/ 	.short	0x0380
        /*007e*/ 	.short	0x0020


	//----- nvinfo : EIATTR_SW_WAR
	.align		4
.L_123:
        /*0080*/ 	.byte	0x04, 0x36
        /*0082*/ 	.short	(.L_125 - .L_124)
.L_124:
        /*0084*/ 	.word	0x00000008
.L_125:


//--------------------- .nv.callgraph             --------------------------
	.section	.nv.callgraph,"",@"SHT_CUDA_CALLGRAPH"
	.align	4
	.sectionentsize	8
	.align		4
        /*0000*/ 	.word	0x00000000
	.align		4
        /*0004*/ 	.word	0xffffffff
	.align		4
        /*0008*/ 	.word	0x00000000
	.align		4
        /*000c*/ 	.word	0xfffffffe
	.align		4
        /*0010*/ 	.word	0x00000000
	.align		4
        /*0014*/ 	.word	0xfffffffd
	.align		4
        /*0018*/ 	.word	0x00000000
	.align		4
        /*001c*/ 	.word	0xfffffffc


//--------------------- .text._Z10fillColumnPiS_S_S_ --------------------------
	.section	.text._Z10fillColumnPiS_S_S_,"ax",@progbits
	.align	128
        .global         _Z10fillColumnPiS_S_S_
        .type           _Z10fillColumnPiS_S_S_,@function
        .size           _Z10fillColumnPiS_S_S_,(.L_x_8 - _Z10fillColumnPiS_S_S_)
        .other          _Z10fillColumnPiS_S_S_,@"STO_CUDA_ENTRY STV_DEFAULT"
_Z10fillColumnPiS_S_S_:
.text._Z10fillColumnPiS_S_S_:
[----:B------:R-:W-:Y:S08]  /*0000*/  LDC R1, c[0x0][0x37c] ;  /* 0x0000df00ff017b82 */ /* 0x000ff00000000800 */
[----:B------:R-:W0:Y:S01]  /*0010*/  LDC.64 R4, c[0x0][0x390] ;  /* 0x0000e400ff047b82 */ /* 0x000e220000000a00 */
[----:B------:R-:W0:Y:S07]  /*0020*/  LDCU.64 UR4, c[0x0][0x358] ;  /* 0x00006b00ff0477ac */ /* 0x000e2e0008000a00 */
[----:B------:R-:W1:Y:S01]  /*0030*/  LDC.64 R6, c[0x0][0x398] ;  /* 0x0000e600ff067b82 */ /* 0x000e620000000a00 */
[----:B------:R-:W2:Y:S07]  /*0040*/  S2R R0, SR_TID.X ;  /* 0x0000000000007919 */ /* 0x000eae0000002100 */
[----:B------:R-:W2:Y:S01]  /*0050*/  S2UR UR6, SR_CTAID.X ;  /* 0x00000000000679c3 */ /* 0x000ea20000002500 */
[----:B0-----:R-:W3:Y:S07]  /*0060*/  LDG.E R9, desc[UR4][R4.64] ;  /* 0x0000000404097981 */ /* 0x001eee000c1e1900 */
[----:B------:R-:W2:Y:S01]  /*0070*/  LDC R13, c[0x0][0x360] ;  /* 0x0000d800ff0d7b82 */ /* 0x000ea20000000800 */
[----:B-1----:R-:W4:Y:S07]  /*0080*/  LDG.E R11, desc[UR4][R6.64] ;  /* 0x00000004060b7981 */ /* 0x002f2e000c1e1900 */
[----:B------:R-:W0:Y:S01]  /*0090*/  LDC.64 R2, c[0x0][0x388] ;  /* 0x0000e200ff027b82 */ /* 0x000e220000000a00 */
[----:B------:R-:W-:Y:S01]  /*00a0*/  BSSY.RECONVERGENT B0, `(.L_x_0) ;  /* 0x0000017000007945 */ /* 0x000fe20003800200 */
[----:B--2---:R-:W-:-:S05]  /*00b0*/  IMAD R0, R13, UR6, R0 ;  /* 0x000000060d007c24 */ /* 0x004fca000f8e0200 */
[C---:B---3--:R-:W-:Y:S01]  /*00c0*/  ISETP.NE.AND P0, PT, R0.reuse, R9, PT ;  /* 0x000000090000720c */ /* 0x048fe20003f05270 */
[----:B----4-:R-:W-:-:S04]  /*00d0*/  IMAD R13, R0, R11, R9 ;  /* 0x0000000b000d7224 */ /* 0x010fc800078e0209 */
[----:B0-----:R-:W-:-:S04]  /*00e0*/  IMAD.WIDE R2, R13, 0x4, R2 ;  /* 0x000000040d027825 */ /* 0x001fc800078e0202 */
[----:B------:R-:W-:-:S04]  /*00f0*/  HFMA2 R13, -RZ, RZ, 0, 5.9604644775390625e-08 ;  /* 0x00000001ff0d7431 */ /* 0x000fc800000001ff */
[----:B------:R-:W-:Y:S05]  /*0100*/  @!P0 BRA `(.L_x_1) ;  /* 0x0000000000408947 */ /* 0x000fea0003800000 */
[----:B------:R-:W0:Y:S01]  /*0110*/  LDC.64 R4, c[0x0][0x380] ;  /* 0x0000e000ff047b82 */ /* 0x000e220000000a00 */
[----:B------:R-:W-:-:S04]  /*0120*/  LOP3.LUT R6, RZ, R0, RZ, 0x33, !PT ;  /* 0x00000000ff067212 */ /* 0x000fc800078e33ff */
[C---:B------:R-:W-:Y:S01]  /*0130*/  IADD3 R15, PT, PT, R9.reuse, R6, RZ ;  /* 0x00000006090f7210 */ /* 0x040fe20007ffe0ff */
[----:B0-----:R-:W-:-:S04]  /*0140*/  IMAD.WIDE R6, R9, 0x4, R4 ;  /* 0x0000000409067825 */ /* 0x001fc800078e0204 */
[----:B------:R-:W-:Y:S02]  /*0150*/  IMAD.WIDE R4, R15, 0x4, R4 ;  /* 0x000000040f047825 */ /* 0x000fe400078e0204 */
[----:B------:R-:W2:Y:S04]  /*0160*/  LDG.E R7, desc[UR4][R6.64] ;  /* 0x0000000406077981 */ /* 0x000ea8000c1e1900 */
[----:B------:R-:W2:Y:S02]  /*0170*/  LDG.E R4, desc[UR4][R4.64] ;  /* 0x0000000404047981 */ /* 0x000ea4000c1e1900 */
[----:B--2---:R-:W-:-:S13]  /*0180*/  ISETP.NE.AND P0, PT, R4, R7, PT ;  /* 0x000000070400720c */ /* 0x004fda0003f05270 */
[----:B------:R-:W-:Y:S05]  /*0190*/  @P0 BRA `(.L_x_1) ;  /* 0x00000000001c0947 */ /* 0x000fea0003800000 */
[----:B------:R-:W0:Y:S01]  /*01a0*/  LDC.64 R4, c[0x0][0x388] ;  /* 0x0000e200ff047b82 */ /* 0x000e220000000a00 */
[----:B------:R-:W-:-:S04]  /*01b0*/  IMAD R11, R0, R11, R15 ;  /* 0x0000000b000b7224 */ /* 0x000fc800078e020f */
[----:B0-----:R-:W-:-:S06]  /*01c0*/  IMAD.WIDE R4, R11, 0x4, R4 ;  /* 0x000000040b047825 */ /* 0x001fcc00078e0204 */
[----:B------:R-:W2:Y:S02]  /*01d0*/  LDG.E R4, desc[UR4][R4.64] ;  /* 0x0000000404047981 */ /* 0x000ea4000c1e1900 */
[C---:B--2---:R-:W-:Y:S02]  /*01e0*/  ISETP.NE.AND P0, PT, R4.reuse, RZ, PT ;  /* 0x000000ff0400720c */ /* 0x044fe40003f05270 */
[----:B------:R-:W-:-:S04]  /*01f0*/  IADD3 R13, PT, PT, R4, 0x1, RZ ;  /* 0x00000001040d7810 */ /* 0x000fc80007ffe0ff */
[----:B------:R-:W-:-:S07]  /*0200*/  SEL R13, R13, 0x2, P0 ;  /* 0x000000020d0d7807 */ /* 0x000fce0000000000 */
.L_x_1:
[----:B------:R-:W-:Y:S05]  /*0210*/  BSYNC.RECONVERGENT B0 ;  /* 0x0000000000007941 */ /* 0x000fea0003800200 */
.L_x_0:
[----:B------:R-:W-:Y:S01]  /*0220*/  STG.E desc[UR4][R2.64], R13 ;  /* 0x0000000d02007986 */ /* 0x000fe2000c101904 */
[----:B------:R-:W-:Y:S05]  /*0230*/  EXIT ;  /* 0x000000000000794d */ /* 0x000fea0003800000 */
.L_x_2:
[----:B------:R-:W-:-:S00]  /*0240*/  BRA `(.L_x_2) ;  /* 0xfffffffc00fc7947 */ /* 0x000fc0000383ffff */
[----:B------:R-:W-:-:S00]  /*0250*/  NOP ;  /* 0x0000000000007918 */ /* 0x000fc00000000000 */
        /* <DEDUP_REMOVED lines=10> */
.L_x_8:


//--------------------- .text._Z12cudaBoolFillPbi --------------------------
	.section	.text._Z12cudaBoolFillPbi,"ax",@progbits
	.align	128
        .global         _Z12cudaBoolFillPbi
        .type           _Z12cudaBoolFillPbi,@function
        .size           _Z12cudaBoolFillPbi,(.L_x_9 - _Z12cudaBoolFillPbi)
        .other          _Z12cudaBoolFillPbi,@"STO_CUDA_ENTRY STV_DEFAULT"
_Z12cudaBoolFillPbi:
.text._Z12cudaBoolFillPbi:
[----:B------:R-:W-:Y:S01]  /*0000*/  LDC R1, c[0x0][0x37c] ;  /* 0x0000df00ff017b82 */ /* 0x000fe20000000800 */
[----:B------:R-:W0:Y:S07]  /*0010*/  S2R R0, SR_TID.X ;  /* 0x0000000000007919 */ /* 0x000e2e0000002100 */
[----:B------:R-:W0:Y:S01]  /*0020*/  S2UR UR4, SR_CTAID.X ;  /* 0x00000000000479c3 */ /* 0x000e220000002500 */
[----:B------:R-:W1:Y:S07]  /*0030*/  LDCU UR5, c[0x0][0x388] ;  /* 0x00007100ff0577ac */ /* 0x000e6e0008000800 */
[----:B------:R-:W0:Y:S02]  /*0040*/  LDC R3, c[0x0][0x360] ;  /* 0x0000d800ff037b82 */ /* 0x000e240000000800 */
[----:B0-----:R-:W-:-:S05]  /*0050*/  IMAD R0, R3, UR4, R0 ;  /* 0x0000000403007c24 */ /* 0x001fca000f8e0200 */
[----:B-1----:R-:W-:-:S13]  /*0060*/  ISETP.GE.AND P0, PT, R0, UR5, PT ;  /* 0x0000000500007c0c */ /* 0x002fda000bf06270 */
[----:B------:R-:W-:Y:S05]  /*0070*/  @P0 EXIT ;  /* 0x000000000000094d */ /* 0x000fea0003800000 */
[----:B------:R-:W0:Y:S01]  /*0080*/  LDCU.64 UR6, c[0x0][0x380] ;  /* 0x00007000ff0677ac */ /* 0x000e220008000a00 */
[----:B------:R-:W-:Y:S01]  /*0090*/  IMAD.MOV.U32 R4, RZ, RZ, 0x1 ;  /* 0x00000001ff047424 */ /* 0x000fe200078e00ff */
[----:B------:R-:W1:Y:S01]  /*00a0*/  LDCU.64 UR4, c[0x0][0x358] ;  /* 0x00006b00ff0477ac */ /* 0x000e620008000a00 */
[----:B0-----:R-:W-:-:S04]  /*00b0*/  IADD3 R2, P0, PT, R0, UR6, RZ ;  /* 0x0000000600027c10 */ /* 0x001fc8000ff1e0ff */
[----:B------:R-:W-:Y:S02]  /*00c0*/  LEA.HI.X.SX32 R3, R0, UR7, 0x1, P0 ;  /* 0x0000000700037c11 */ /* 0x000fe400080f0eff */
[----:B------:R-:W-:-:S05]  /*00d0*/  PRMT R0, R4, 0x7610, R0 ;  /* 0x0000761004007816 */ /* 0x000fca0000000000 */
[----:B-1----:R-:W-:Y:S01]  /*00e0*/  STG.E.U8 desc[UR4][R2.64], R0 ;  /* 0x0000000002007986 */ /* 0x002fe2000c101104 */
[----:B------:R-:W-:Y:S05]  /*00f0*/  EXIT ;  /* 0x000000000000794d */ /* 0x000fea0003800000 */
.L_x_3:
        /* <DEDUP_REMOVED lines=16> */
.L_x_9:


//--------------------- .text._Z7cudaMaxPiPbS_    --------------------------
	.section	.text._Z7cudaMaxPiPbS_,"ax",@progbits
	.align	128
        .global         _Z7cudaMaxPiPbS_
        .type           _Z7cudaMaxPiPbS_,@function
        .size           _Z7cudaMaxPiPbS_,(.L_x_10 - _Z7cudaMaxPiPbS_)
        .other          _Z7cudaMaxPiPbS_,@"STO_CUDA_ENTRY STV_DEFAULT"
_Z7cudaMaxPiPbS_:
.text._Z7cudaMaxPiPbS_:
[----:B------:R-:W-:Y:S01]  /*0000*/  LDC R1, c[0x0][0x37c] ;  /* 0x0000df00ff017b82 */ /* 0x000fe20000000800 */
[----:B------:R-:W0:Y:S01]  /*0010*/  S2R R5, SR_CTAID.X ;  /* 0x0000000000057919 */ /* 0x000e220000002500 */
[----:B------:R-:W0:Y:S01]  /*0020*/  LDCU.64 UR6, c[0x0][0x388] ;  /* 0x00007100ff0677ac */ /* 0x000e220008000a00 */
[----:B------:R-:W1:Y:S01]  /*0030*/  LDCU.64 UR4, c[0x0][0x358] ;  /* 0x00006b00ff0477ac */ /* 0x000e620008000a00 */
[----:B0-----:R-:W-:-:S04]  /*0040*/  IADD3 R2, P0, PT, R5, UR6, RZ ;  /* 0x0000000605027c10 */ /* 0x001fc8000ff1e0ff */
[----:B------:R-:W-:-:S05]  /*0050*/  IADD3.X R3, PT, PT, RZ, UR7, RZ, P0, !PT ;  /* 0x00000007ff037c10 */ /* 0x000fca00087fe4ff */
[----:B-1----:R-:W2:Y:S02]  /*0060*/  LDG.E.U8 R2, desc[UR4][R2.64] ;  /* 0x0000000402027981 */ /* 0x002ea4000c1e1100 */
[----:B--2---:R-:W-:-:S13]  /*0070*/  ISETP.NE.AND P0, PT, R2, RZ, PT ;  /* 0x000000ff0200720c */ /* 0x004fda0003f05270 */
[----:B------:R-:W-:Y:S05]  /*0080*/  @!P0 EXIT ;  /* 0x000000000000894d */ /* 0x000fea0003800000 */
[----:B------:R-:W0:Y:S02]  /*0090*/  LDC.64 R2, c[0x0][0x380] ;  /* 0x0000e000ff027b82 */ /* 0x000e240000000a00 */
[----:B0-----:R-:W-:-:S06]  /*00a0*/  IMAD.WIDE.U32 R2, R5, 0x4, R2 ;  /* 0x0000000405027825 */ /* 0x001fcc00078e0002 */
[----:B------:R-:W2:Y:S01]  /*00b0*/  LDG.E R3, desc[UR4][R2.64] ;  /* 0x0000000402037981 */ /* 0x000ea2000c1e1900 */
[----:B------:R-:W2:Y:S03]  /*00c0*/  LDC.64 R4, c[0x0][0x390] ;  /* 0x0000e400ff047b82 */ /* 0x000ea60000000a00 */
[----:B--2---:R-:W-:Y:S01]  /*00d0*/  STG.E desc[UR4][R4.64], R3 ;  /* 0x0000000304007986 */ /* 0x004fe2000c101904 */
[----:B------:R-:W-:Y:S05]  /*00e0*/  EXIT ;  /* 0x000000000000794d */ /* 0x000fea0003800000 */
.L_x_4:
        /* <DEDUP_REMOVED lines=9> */
.L_x_10:


//--------------------- .text._Z10maxComparePiPb  --------------------------
	.section	.text._Z10maxComparePiPb,"ax",@progbits
	.align	128
        .global         _Z10maxComparePiPb
        .type           _Z10maxComparePiPb,@function
        .size           _Z10maxComparePiPb,(.L_x_11 - _Z10maxComparePiPb)
        .other          _Z10maxComparePiPb,@"STO_CUDA_ENTRY STV_DEFAULT"
_Z10maxComparePiPb:
.text._Z10maxComparePiPb:
[----:B------:R-:W-:Y:S01]  /*0000*/  LDC R1, c[0x0][0x37c] ;  /* 0x0000df00ff017b82 */ /* 0x000fe20000000800 */
[----:B------:R-:W0:Y:S07]  /*0010*/  S2R R7, SR_TID.X ;  /* 0x0000000000077919 */ /* 0x000e2e0000002100 */
[----:B------:R-:W0:Y:S01]  /*0020*/  S2UR UR4, SR_CTAID.X ;  /* 0x00000000000479c3 */ /* 0x000e220000002500 */
[----:B------:R-:W1:Y:S07]  /*0030*/  S2R R2, SR_TID.Y ;  /* 0x0000000000027919 */ /* 0x000e6e0000002200 */
[----:B------:R-:W0:Y:S08]  /*0040*/  LDC R0, c[0x0][0x360] ;  /* 0x0000d800ff007b82 */ /* 0x000e300000000800 */
[----:B------:R-:W1:Y:S08]  /*0050*/  S2UR UR5, SR_CTAID.Y ;  /* 0x00000000000579c3 */ /* 0x000e700000002600 */
[----:B------:R-:W1:Y:S01]  /*0060*/  LDC R3, c[0x0][0x364] ;  /* 0x0000d900ff037b82 */ /* 0x000e620000000800 */
[----:B0-----:R-:W-:-:S02]  /*0070*/  IMAD R7, R0, UR4, R7 ;  /* 0x0000000400077c24 */ /* 0x001fc4000f8e0207 */
[----:B-1----:R-:W-:-:S05]  /*0080*/  IMAD R0, R3, UR5, R2 ;  /* 0x0000000503007c24 */ /* 0x002fca000f8e0202 */
[----:B------:R-:W-:-:S13]  /*0090*/  ISETP.NE.AND P0, PT, R7, R0, PT ;  /* 0x000000000700720c */ /* 0x000fda0003f05270 */
[----:B------:R-:W-:Y:S05]  /*00a0*/  @!P0 EXIT ;  /* 0x000000000000894d */ /* 0x000fea0003800000 */
[----:B------:R-:W0:Y:S01]  /*00b0*/  LDC.64 R4, c[0x0][0x380] ;  /* 0x0000e000ff047b82 */ /* 0x000e220000000a00 */
[----:B------:R-:W1:Y:S01]  /*00c0*/  LDCU.64 UR4, c[0x0][0x358] ;  /* 0x00006b00ff0477ac */ /* 0x000e620008000a00 */
[----:B0-----:R-:W-:-:S04]  /*00d0*/  IMAD.WIDE R2, R7, 0x4, R4 ;  /* 0x0000000407027825 */ /* 0x001fc800078e0204 */
[----:B------:R-:W-:Y:S02]  /*00e0*/  IMAD.WIDE.U32 R4, R0, 0x4, R4 ;  /* 0x0000000400047825 */ /* 0x000fe400078e0004 */
[----:B-1----:R-:W2:Y:S04]  /*00f0*/  LDG.E R2, desc[UR4][R2.64] ;  /* 0x0000000402027981 */ /* 0x002ea8000c1e1900 */
[----:B------:R-:W2:Y:S02]  /*0100*/  LDG.E R5, desc[UR4][R4.64] ;  /* 0x0000000404057981 */ /* 0x000ea4000c1e1900 */
[----:B--2---:R-:W-:-:S13]  /*0110*/  ISETP.GE.AND P0, PT, R2, R5, PT ;  /* 0x000000050200720c */ /* 0x004fda0003f06270 */
[----:B------:R-:W-:Y:S05]  /*0120*/  @P0 EXIT ;  /* 0x000000000000094d */ /* 0x000fea0003800000 */
[----:B------:R-:W0:Y:S02]  /*0130*/  LDCU.64 UR6, c[0x0][0x388] ;  /* 0x00007100ff0677ac */ /* 0x000e240008000a00 */
[----:B0-----:R-:W-:-:S04]  /*0140*/  IADD3 R2, P0, PT, R7, UR6, RZ ;  /* 0x0000000607027c10 */ /* 0x001fc8000ff1e0ff */
[----:B------:R-:W-:-:S05]  /*0150*/  LEA.HI.X.SX32 R3, R7, UR7, 0x1, P0 ;  /* 0x0000000707037c11 */ /* 0x000fca00080f0eff */
[----:B------:R-:W-:Y:S01]  /*0160*/  STG.E.U8 desc[UR4][R2.64], RZ ;  /* 0x000000ff02007986 */ /* 0x000fe2000c101104 */
[----:B------:R-:W-:Y:S05]  /*0170*/  EXIT ;  /* 0x000000000000794d */ /* 0x000fea0003800000 */
.L_x_5:
        /* <DEDUP_REMOVED lines=16> */
.L_x_11:


//--------------------- .text._Z7cudaMinPiS_PbS_S_ --------------------------
	.section	.text._Z7cudaMinPiS_PbS_S_,"ax",@progbits
	.align	128
        .global         _Z7cudaMinPiS_PbS_S_
        .type           _Z7cudaMinPiS_PbS_S_,@function
        .size           _Z7cudaMinPiS_PbS_S_,(.L_x_12 - _Z7cudaMinPiS_PbS_S_)
        .other          _Z7cudaMinPiS_PbS_S_,@"STO_CUDA_ENTRY STV_DEFAULT"
_Z7cudaMinPiS_PbS_S_:
.text._Z7cudaMinPiS_PbS_S_:
[----:B------:R-:W-:Y:S08]  /*0000*/  LDC R1, c[0x0][0x37c] ;  /* 0x0000df00ff017b82 */ /* 0x000ff00000000800 */
[----:B------:R-:W0:Y:S01]  /*0010*/  S2UR UR8, SR_CTAID.X ;  /* 0x00000000000879c3 */ /* 0x000e220000002500 */
[----:B------:R-:W0:Y:S01]  /*0020*/  LDCU.64 UR4, c[0x0][0x390] ;  /* 0x00007200ff0477ac */ /* 0x000e220008000a00 */
[----:B------:R-:W1:Y:S01]  /*0030*/  LDCU.64 UR6, c[0x0][0x358] ;  /* 0x00006b00ff0677ac */ /* 0x000e620008000a00 */
[----:B0-----:R-:W-:-:S04]  /*0040*/  UIADD3 UR4, UP0, UPT, UR8, UR4, URZ ;  /* 0x0000000408047290 */ /* 0x001fc8000ff1e0ff */
[----:B------:R-:W-:Y:S02]  /*0050*/  UIADD3.X UR5, UPT, UPT, URZ, UR5, URZ, UP0, !UPT ;  /* 0x00000005ff057290 */ /* 0x000fe400087fe4ff */
[----:B------:R-:W-:-:S04]  /*0060*/  IMAD.U32 R2, RZ, RZ, UR4 ;  /* 0x00000004ff027e24 */ /* 0x000fc8000f8e00ff */
[----:B------:R-:W-:-:S05]  /*0070*/  MOV R3, UR5 ;  /* 0x0000000500037c02 */ /* 0x000fca0008000f00 */
[----:B-1----:R-:W2:Y:S02]  /*0080*/  LDG.E.U8 R2, desc[UR6][R2.64] ;  /* 0x0000000602027981 */ /* 0x002ea4000c1e1100 */
[----:B--2---:R-:W-:-:S13]  /*0090*/  ISETP.NE.AND P0, PT, R2, RZ, PT ;  /* 0x000000ff0200720c */ /* 0x004fda0003f05270 */
[----:B------:R-:W-:Y:S05]  /*00a0*/  @!P0 EXIT ;  /* 0x000000000000894d */ /* 0x000fea0003800000 */
[----:B------:R-:W0:Y:S08]  /*00b0*/  LDC.64 R2, c[0x0][0x3a0] ;  /* 0x0000e800ff027b82 */ /* 0x000e300000000a00 */
[----:B------:R-:W1:Y:S08]  /*00c0*/  LDC.64 R4, c[0x0][0x388] ;  /* 0x0000e200ff047b82 */ /* 0x000e700000000a00 */
[----:B------:R-:W2:Y:S01]  /*00d0*/  LDC.64 R6, c[0x0][0x380] ;  /* 0x0000e000ff067b82 */ /* 0x000ea20000000a00 */
[----:B0-----:R-:W3:Y:S04]  /*00e0*/  LDG.E R2, desc[UR6][R2.64] ;  /* 0x0000000602027981 */ /* 0x001ee8000c1e1900 */
[----:B-1----:R-:W3:Y:S02]  /*00f0*/  LDG.E R5, desc[UR6][R4.64] ;  /* 0x0000000604057981 */ /* 0x002ee4000c1e1900 */
[----:B---3--:R-:W-:-:S05]  /*0100*/  IADD3 R9, PT, PT, R5, UR8, R2 ;  /* 0x0000000805097c10 */ /* 0x008fca000fffe002 */
[----:B--2---:R-:W-:-:S06]  /*0110*/  IMAD.WIDE R6, R9, 0x4, R6 ;  /* 0x0000000409067825 */ /* 0x004fcc00078e0206 */
[----:B------:R-:W2:Y:S01]  /*0120*/  LDG.E R7, desc[UR6][R6.64] ;  /* 0x0000000606077981 */ /* 0x000ea2000c1e1900 */
[----:B------:R-:W2:Y:S03]  /*0130*/  LDC.64 R8, c[0x0][0x398] ;  /* 0x0000e600ff087b82 */ /* 0x000ea60000000a00 */
[----:B--2---:R-:W-:Y:S01]  /*0140*/  STG.E desc[UR6][R8.64], R7 ;  /* 0x0000000708007986 */ /* 0x004fe2000c101906 */
[----:B------:R-:W-:Y:S05]  /*0150*/  EXIT ;  /* 0x000000000000794d */ /* 0x000fea0003800000 */
.L_x_6:
        /* <DEDUP_REMOVED lines=10> */
.L_x_12:


//--------------------- .text._Z10minComparePiS_PbS_ --------------------------
	.section	.text._Z10minComparePiS_PbS_,"ax",@progbits
	.align	128
        .global         _Z10minComparePiS_PbS_
        .type           _Z10minComparePiS_PbS_,@function
        .size           _Z10minComparePiS_PbS_,(.L_x_13 - _Z10minComparePiS_PbS_)
        .other          _Z10minComparePiS_PbS_,@"STO_CUDA_ENTRY STV_DEFAULT"
_Z10minComparePiS_PbS_:
.text._Z10minComparePiS_PbS_:
[----:B------:R-:W-:Y:S08]  /*0000*/  LDC R1, c[0x0][0x37c] ;  /* 0x0000df00ff017b82 */ /* 0x000ff00000000800 */
[----:B------:R-:W0:Y:S01]  /*0010*/  LDC.64 R2, c[0x0][0x398] ;  /* 0x0000e600ff027b82 */ /* 0x000e220000000a00 */
[----:B------:R-:W0:Y:S07]  /*0020*/  LDCU.64 UR4, c[0x0][0x358] ;  /* 0x00006b00ff0477ac */ /* 0x000e2e0008000a00 */
[----:B------:R-:W1:Y:S01]  /*0030*/  LDC.64 R4, c[0x0][0x388] ;  /* 0x0000e200ff047b82 */ /* 0x000e620000000a00 */
[----:B0-----:R0:W5:Y:S04]  /*0040*/  LDG.E R0, desc[UR4][R2.64] ;  /* 0x0000000402007981 */ /* 0x001168000c1e1900 */
[----:B-1----:R0:W5:Y:S03]  /*0050*/  LDG.E R7, desc[UR4][R4.64] ;  /* 0x0000000404077981 */ /* 0x002166000c1e1900 */
[----:B------:R-:W1:Y:S01]  /*0060*/  S2UR UR6, SR_CTAID.X ;  /* 0x00000000000679c3 */ /* 0x000e620000002500 */
[----:B------:R-:W1:Y:S01]  /*0070*/  S2R R6, SR_TID.X ;  /* 0x0000000000067919 */ /* 0x000e620000002100 */
[----:B------:R-:W2:Y:S06]  /*0080*/  S2R R8, SR_TID.Y ;  /* 0x0000000000087919 */ /* 0x000eac0000002200 */
[----:B------:R-:W1:Y:S08]  /*0090*/  LDC R9, c[0x0][0x360] ;  /* 0x0000d800ff097b82 */ /* 0x000e700000000800 */
[----:B------:R-:W2:Y:S08]  /*00a0*/  S2UR UR7, SR_CTAID.Y ;  /* 0x00000000000779c3 */ /* 0x000eb00000002600 */
[----:B------:R-:W2:Y:S01]  /*00b0*/  LDC R11, c[0x0][0x364] ;  /* 0x0000d900ff0b7b82 */ /* 0x000ea20000000800 */
[----:B-1----:R-:W-:-:S02]  /*00c0*/  IMAD R6, R9, UR6, R6 ;  /* 0x0000000609067c24 */ /* 0x002fc4000f8e0206 */
[----:B--2---:R-:W-:-:S05]  /*00d0*/  IMAD R9, R11, UR7, R8 ;  /* 0x000000070b097c24 */ /* 0x004fca000f8e0208 */
[----:B------:R-:W-:-:S13]  /*00e0*/  ISETP.NE.AND P0, PT, R6, R9, PT ;  /* 0x000000090600720c */ /* 0x000fda0003f05270 */
[----:B0-----:R-:W-:Y:S05]  /*00f0*/  @!P0 EXIT ;  /* 0x000000000000894d */ /* 0x001fea0003800000 */
[----:B------:R-:W0:Y:S01]  /*0100*/  LDC.64 R2, c[0x0][0x380] ;  /* 0x0000e000ff027b82 */ /* 0x000e220000000a00 */
[----:B-----5:R-:W-:-:S05]  /*0110*/  IADD3 R5, PT, PT, R7, R0, R9 ;  /* 0x0000000007057210 */ /* 0x020fca0007ffe009 */
[----:B0-----:R-:W-:-:S05]  /*0120*/  IMAD.WIDE R4, R5, 0x4, R2 ;  /* 0x0000000405047825 */ /* 0x001fca00078e0202 */
[----:B------:R-:W2:Y:S01]  /*0130*/  LDG.E R9, desc[UR4][R4.64] ;  /* 0x0000000404097981 */ /* 0x000ea2000c1e1900 */
[----:B------:R-:W-:-:S05]  /*0140*/  IADD3 R7, PT, PT, R7, R0, R6 ;  /* 0x0000000007077210 */ /* 0x000fca0007ffe006 */
[----:B------:R-:W-:Y:S01]  /*0150*/  IMAD.WIDE R2, R7, 0x4, R2 ;  /* 0x0000000407027825 */ /* 0x000fe200078e0202 */
[----:B--2---:R-:W-:-:S13]  /*0160*/  ISETP.GE.AND P0, PT, R9, 0x2, PT ;  /* 0x000000020900780c */ /* 0x004fda0003f06270 */
[----:B------:R-:W-:Y:S05]  /*0170*/  @!P0 EXIT ;  /* 0x000000000000894d */ /* 0x000fea0003800000 */
[----:B------:R-:W2:Y:S02]  /*0180*/  LDG.E R2, desc[UR4][R2.64] ;  /* 0x0000000402027981 */ /* 0x000ea4000c1e1900 */
[----:B--2---:R-:W-:-:S13]  /*0190*/  ISETP.GT.AND P0, PT, R2, 0x1, PT ;  /* 0x000000010200780c */ /* 0x004fda0003f04270 */
[----:B------:R-:W0:Y:S02]  /*01a0*/  @!P0 LDC.64 R4, c[0x0][0x390] ;  /* 0x0000e400ff048b82 */ /* 0x000e240000000a00 */
[----:B0-----:R-:W-:-:S04]  /*01b0*/  @!P0 IADD3 R4, P1, PT, R6, R4, RZ ;  /* 0x0000000406048210 */ /* 0x001fc80007f3e0ff */
[----:B------:R-:W-:-:S05]  /*01c0*/  @!P0 LEA.HI.X.SX32 R5, R6, R5, 0x1, P1 ;  /* 0x0000000506058211 */ /* 0x000fca00008f0eff */
[----:B------:R0:W-:Y:S01]  /*01d0*/  @!P0 STG.E.U8 desc[UR4][R4.64], RZ ;  /* 0x000000ff04008986 */ /* 0x0001e2000c101104 */
[----:B------:R-:W-:Y:S05]  /*01e0*/  @!P0 EXIT ;  /* 0x000000000000894d */ /* 0x000fea0003800000 */
[----:B------:R-:W-:-:S13]  /*01f0*/  ISETP.GT.U32.AND P0, PT, R2, R9, PT ;  /* 0x000000090200720c */ /* 0x000fda0003f04070 */
[----:B------:R-:W-:Y:S05]  /*0200*/  @!P0 EXIT ;  /* 0x000000000000894d */ /* 0x000fea0003800000 */
[----:B------:R-:W1:Y:S02]  /*0210*/  LDCU.64 UR6, c[0x0][0x390] ;  /* 0x00007200ff0677ac */ /* 0x000e640008000a00 */
[----:B-1----:R-:W-:-:S04]  /*0220*/  IADD3 R2, P0, PT, R6, UR6, RZ ;  /* 0x0000000606027c10 */ /* 0x002fc8000ff1e0ff */
[----:B------:R-:W-:-:S05]  /*0230*/  LEA.HI.X.SX32 R3, R6, UR7, 0x1, P0 ;  /* 0x0000000706037c11 */ /* 0x000fca00080f0eff */
[----:B------:R-:W-:Y:S01]  /*0240*/  STG.E.U8 desc[UR4][R2.64], RZ ;  /* 0x000000ff02007986 */ /* 0x000fe2000c101104 */
[----:B------:R-:W-:Y:S05]  /*0250*/  EXIT ;  /* 0x000000000000794d */ /* 0x000fea0003800000 */
.L_x_7:
        /* <DEDUP_REMOVED lines=10> */
.L_x_13:


//--------------------- .nv.shared.reserved.0     --------------------------
	.section	.nv.shared.reserved.0,"aw",@nobits
	.weak		__nv_reservedSMEM_offset_0_alias
	.size		__nv_reservedSMEM_offset_0_alias, 0, 64
	.other		__nv_reservedSMEM_offset_0_alias,@"STO_CUDA_RESERVED_SHARED STV_DEFAULT"
__nv_reservedSMEM_offset_0_alias:
	.zero		0
	.zero		64


//--------------------- .nv.constant0._Z10fillColumnPiS_S_S_ --------------------------
	.section	.nv.constant0._Z10fillColumnPiS_S_S_,"a",@progbits
	.sectionflags	@""
	.align	4
.nv.constant0._Z10fillColumnPiS_S_S_:
	.zero		928


//--------------------- .nv.constant0._Z12cudaBoolFillPbi --------------------------
	.section	.nv.constant0._Z12cudaBoolFillPbi,"a",@progbits
	.sectionflags	@""
	.align	4
.nv.constant0._Z12cudaBoolFillPbi:
	.zero		908


//--------------------- .nv.constant0._Z7cudaMaxPiPbS_ --------------------------
	.section	.nv.constant0._Z7cudaMaxPiPbS_,"a",@progbits
	.sectionflags	@""
	.align	4
.nv.constant0._Z7cudaMaxPiPbS_:
	.zero		920


//--------------------- .nv.constant0._Z10maxComparePiPb --------------------------
	.section	.nv.constant0._Z10maxComparePiPb,"a",@progbits
	.sectionflags	@""
	.align	4
.nv.constant0._Z10maxComparePiPb:
	.zero		912


//--------------------- .nv.constant0._Z7cudaMinPiS_PbS_S_ --------------------------
	.section	.nv.constant0._Z7cudaMinPiS_PbS_S_,"a",@progbits
	.sectionflags	@""
	.align	4
.nv.constant0._Z7cudaMinPiS_PbS_S_:
	.zero		936


//--------------------- .nv.constant0._Z10minComparePiS_PbS_ --------------------------
	.section	.nv.constant0._Z10minComparePiS_PbS_,"a",@progbits
	.sectionflags	@""
	.align	4
.nv.constant0._Z10minComparePiS_PbS_:
	.zero		928


//--------------------- SYMBOLS --------------------------

	.type		.nv.reservedSmem.offset0,@object
	.size		.nv.reservedSmem.offset0,0x4
